	.headerflags	@"EF_CUDA_TEXMODE_UNIFIED EF_CUDA_64BIT_ADDRESS EF_CUDA_SM86 EF_CUDA_VIRTUAL_SM(EF_CUDA_SM86)"
	.elftype	@"ET_EXEC"


//--------------------- .nv.info                  --------------------------
	.section	.nv.info,"",@"SHT_CUDA_INFO"
	.align	4


	//----- nvinfo : EIATTR_REGCOUNT
	.align		4
        /*0000*/ 	.byte	0x04, 0x2f
        /*0002*/ 	.short	(.L_2 - .L_1)
	.align		4
.L_1:
        /*0004*/ 	.word	index@(triton_red_fused__to_copy_add_div_mul_native_layer_norm_2)
        /*0008*/ 	.word	0x0000001c


	//----- nvinfo : EIATTR_MIN_STACK_SIZE
	.align		4
.L_2:
        /*000c*/ 	.byte	0x04, 0x12
        /*000e*/ 	.short	(.L_4 - .L_3)
	.align		4
.L_3:
        /*0010*/ 	.word	index@(triton_red_fused__to_copy_add_div_mul_native_layer_norm_2)
        /*0014*/ 	.word	0x00000000


	//----- nvinfo : EIATTR_FRAME_SIZE
	.align		4
.L_4:
        /*0018*/ 	.byte	0x04, 0x11
        /*001a*/ 	.short	(.L_6 - .L_5)
	.align		4
.L_5:
        /*001c*/ 	.word	index@(triton_red_fused__to_copy_add_div_mul_native_layer_norm_2)
        /*0020*/ 	.word	0x00000000


	//----- nvinfo : EIATTR_MIN_STACK_SIZE
	.align		4
.L_6:
        /*0024*/ 	.byte	0x04, 0x12
        /*0026*/ 	.short	(.L_8 - .L_7)
	.align		4
.L_7:
        /*0028*/ 	.word	index@(triton_red_fused__to_copy_add_div_mul_native_layer_norm_2)
        /*002c*/ 	.word	0x00000000
.L_8:


//--------------------- .nv.info.triton_red_fused__to_copy_add_div_mul_native_layer_norm_2 --------------------------
	.section	.nv.info.triton_red_fused__to_copy_add_div_mul_native_layer_norm_2,"",@"SHT_CUDA_INFO"
	.sectionflags	@""
	.align	4


	//----- nvinfo : EIATTR_CUDA_API_VERSION
	.align		4
        /*0000*/ 	.byte	0x04, 0x37
        /*0002*/ 	.short	(.L_10 - .L_9)
.L_9:
        /*0004*/ 	.word	0x0000007c


	//----- nvinfo : EIATTR_SW2861232_WAR
	.align		4
.L_10:
        /*0008*/ 	.byte	0x01, 0x35
	.zero		2


	//----- nvinfo : EIATTR_PARAM_CBANK
	.align		4
        /*000c*/ 	.byte	0x04, 0x0a
        /*000e*/ 	.short	(.L_12 - .L_11)
	.align		4
.L_11:
        /*0010*/ 	.word	index@(.nv.constant0.triton_red_fused__to_copy_add_div_mul_native_layer_norm_2)
        /*0014*/ 	.short	0x0160
        /*0016*/ 	.short	0x0048


	//----- nvinfo : EIATTR_CBANK_PARAM_SIZE
	.align		4
.L_12:
        /*0018*/ 	.byte	0x03, 0x19
        /*001a*/ 	.short	0x0048


	//----- nvinfo : EIATTR_KPARAM_INFO
	.align		4
        /*001c*/ 	.byte	0x04, 0x17
        /*001e*/ 	.short	(.L_14 - .L_13)
.L_13:
        /*0020*/ 	.word	0x00000000
        /*0024*/ 	.short	0x0009
        /*0026*/ 	.short	0x0040
        /*0028*/ 	.byte	0x00, 0xf4, 0x21, 0x00


	//----- nvinfo : EIATTR_KPARAM_INFO
	.align		4
.L_14:
        /*002c*/ 	.byte	0x04, 0x17
        /*002e*/ 	.short	(.L_16 - .L_15)
.L_15:
        /*0030*/ 	.word	0x00000000
        /*0034*/ 	.short	0x0008
        /*0036*/ 	.short	0x003c
        /*0038*/ 	.byte	0x00, 0xf0, 0x11, 0x00


	//----- nvinfo : EIATTR_KPARAM_INFO
	.align		4
.L_16:
        /*003c*/ 	.byte	0x04, 0x17
        /*003e*/ 	.short	(.L_18 - .L_17)
.L_17:
        /*0040*/ 	.word	0x00000000
        /*0044*/ 	.short	0x0007
        /*0046*/ 	.short	0x0038
        /*0048*/ 	.byte	0x00, 0xf0, 0x11, 0x00


	//----- nvinfo : EIATTR_KPARAM_INFO
	.align		4
.L_18:
        /*004c*/ 	.byte	0x04, 0x17
        /*004e*/ 	.short	(.L_20 - .L_19)
.L_19:
        /*0050*/ 	.word	0x00000000
        /*0054*/ 	.short	0x0006
        /*0056*/ 	.short	0x0030
        /*0058*/ 	.byte	0x00, 0xf4, 0x21, 0x00


	//----- nvinfo : EIATTR_KPARAM_INFO
	.align		4
.L_20:
        /*005c*/ 	.byte	0x04, 0x17
        /*005e*/ 	.short	(.L_22 - .L_21)
.L_21:
        /*0060*/ 	.word	0x00000000
        /*0064*/ 	.short	0x0005
        /*0066*/ 	.short	0x0028
        /*0068*/ 	.byte	0x00, 0xf4, 0x21, 0x00


	//----- nvinfo : EIATTR_KPARAM_INFO
	.align		4
.L_22:
        /*006c*/ 	.byte	0x04, 0x17
        /*006e*/ 	.short	(.L_24 - .L_23)
.L_23:
        /*0070*/ 	.word	0x00000000
        /*0074*/ 	.short	0x0004
        /*0076*/ 	.short	0x0020
        /*0078*/ 	.byte	0x00, 0xf4, 0x21, 0x00


	//----- nvinfo : EIATTR_KPARAM_INFO
	.align		4
.L_24:
        /*007c*/ 	.byte	0x04, 0x17
        /*007e*/ 	.short	(.L_26 - .L_25)
.L_25:
        /*0080*/ 	.word	0x00000000
        /*0084*/ 	.short	0x0003
        /*0086*/ 	.short	0x0018
        /*0088*/ 	.byte	0x00, 0xf4, 0x21, 0x00


	//----- nvinfo : EIATTR_KPARAM_INFO
	.align		4
.L_26:
        /*008c*/ 	.byte	0x04, 0x17
        /*008e*/ 	.short	(.L_28 - .L_27)
.L_27:
        /*0090*/ 	.word	0x00000000
        /*0094*/ 	.short	0x0002
        /*0096*/ 	.short	0x0010
        /*0098*/ 	.byte	0x00, 0xf4, 0x21, 0x00


	//----- nvinfo : EIATTR_KPARAM_INFO
	.align		4
.L_28:
        /*009c*/ 	.byte	0x04, 0x17
        /*009e*/ 	.short	(.L_30 - .L_29)
.L_29:
        /*00a0*/ 	.word	0x00000000
        /*00a4*/ 	.short	0x0001
        /*00a6*/ 	.short	0x0008
        /*00a8*/ 	.byte	0x00, 0xf4, 0x21, 0x00


	//----- nvinfo : EIATTR_KPARAM_INFO
	.align		4
.L_30:
        /*00ac*/ 	.byte	0x04, 0x17
        /*00ae*/ 	.short	(.L_32 - .L_31)
.L_31:
        /*00b0*/ 	.word	0x00000000
        /*00b4*/ 	.short	0x0000
        /*00b6*/ 	.short	0x0000
        /*00b8*/ 	.byte	0x00, 0xf4, 0x21, 0x00


	//----- nvinfo : EIATTR_MAXREG_COUNT
	.align		4
.L_32:
        /*00bc*/ 	.byte	0x03, 0x1b
        /*00be*/ 	.short	0x0080


	//----- nvinfo : EIATTR_COOP_GROUP_MASK_REGIDS
	.align		4
        /*00c0*/ 	.byte	0x04, 0x29
        /*00c2*/ 	.short	(.L_34 - .L_33)


	//   ....[0]....
.L_33:
        /*00c4*/ 	.word	0xffffffff


	//   ....[1]....
        /*00c8*/ 	.word	0xffffffff


	//   ....[2]....
        /*00cc*/ 	.word	0xffffffff


	//   ....[3]....
        /*00d0*/ 	.word	0xffffffff


	//   ....[4]....
        /*00d4*/ 	.word	0xffffffff


	//   ....[5]....
        /*00d8*/ 	.word	0xffffffff


	//   ....[6]....
        /*00dc*/ 	.word	0xffffffff


	//   ....[7]....
        /*00e0*/ 	.word	0xffffffff


	//   ....[8]....
        /*00e4*/ 	.word	0xffffffff


	//   ....[9]....
        /*00e8*/ 	.word	0xffffffff


	//   ....[10]....
        /*00ec*/ 	.word	0xffffffff


	//   ....[11]....
        /*00f0*/ 	.word	0xffffffff


	//   ....[12]....
        /*00f4*/ 	.word	0xffffffff


	//   ....[13]....
        /*00f8*/ 	.word	0xffffffff


	//   ....[14]....
        /*00fc*/ 	.word	0xffffffff


	//   ....[15]....
        /*0100*/ 	.word	0xffffffff


	//   ....[16]....
        /*0104*/ 	.word	0xffffffff


	//   ....[17]....
        /*0108*/ 	.word	0xffffffff


	//   ....[18]....
        /*010c*/ 	.word	0xffffffff


	//   ....[19]....
        /*0110*/ 	.word	0xffffffff


	//   ....[20]....
        /*0114*/ 	.word	0xffffffff


	//   ....[21]....
        /*0118*/ 	.word	0xffffffff


	//   ....[22]....
        /*011c*/ 	.word	0xffffffff


	//   ....[23]....
        /*0120*/ 	.word	0xffffffff


	//   ....[24]....
        /*0124*/ 	.word	0xffffffff


	//   ....[25]....
        /*0128*/ 	.word	0xffffffff


	//   ....[26]....
        /*012c*/ 	.word	0xffffffff


	//----- nvinfo : EIATTR_COOP_GROUP_INSTR_OFFSETS
	.align		4
.L_34:
        /*0130*/ 	.byte	0x04, 0x28
        /*0132*/ 	.short	(.L_36 - .L_35)


	//   ....[0]....
.L_35:
        /*0134*/ 	.word	0x000001d0


	//   ....[1]....
        /*0138*/ 	.word	0x00000410


	//   ....[2]....
        /*013c*/ 	.word	0x000004b0


	//   ....[3]....
        /*0140*/ 	.word	0x000004f0


	//   ....[4]....
        /*0144*/ 	.word	0x00000560


	//   ....[5]....
        /*0148*/ 	.word	0x00000610


	//   ....[6]....
        /*014c*/ 	.word	0x00000650


	//   ....[7]....
        /*0150*/ 	.word	0x000006b0


	//   ....[8]....
        /*0154*/ 	.word	0x00000750


	//   ....[9]....
        /*0158*/ 	.word	0x000007a0


	//   ....[10]....
        /*015c*/ 	.word	0x00000830


	//   ....[11]....
        /*0160*/ 	.word	0x000008a0


	//   ....[12]....
        /*0164*/ 	.word	0x00000900


	//   ....[13]....
        /*0168*/ 	.word	0x000009d0


	//   ....[14]....
        /*016c*/ 	.word	0x00000a40


	//   ....[15]....
        /*0170*/ 	.word	0x00000b80


	//   ....[16]....
        /*0174*/ 	.word	0x00000b90


	//   ....[17]....
        /*0178*/ 	.word	0x00000bd0


	//   ....[18]....
        /*017c*/ 	.word	0x00000c10


	//   ....[19]....
        /*0180*/ 	.word	0x00000cc0


	//   ....[20]....
        /*0184*/ 	.word	0x00000d80


	//   ....[21]....
        /*0188*/ 	.word	0x00000da0


	//   ....[22]....
        /*018c*/ 	.word	0x00000e30


	//   ....[23]....
        /*0190*/ 	.word	0x00000eb0


	//   ....[24]....
        /*0194*/ 	.word	0x00000ef0


	//   ....[25]....
        /*0198*/ 	.word	0x00000fd0


	//   ....[26]....
        /*019c*/ 	.word	0x00001030


	//----- nvinfo : EIATTR_EXIT_INSTR_OFFSETS
	.align		4
.L_36:
        /*01a0*/ 	.byte	0x04, 0x1c
        /*01a2*/ 	.short	(.L_38 - .L_37)


	//   ....[0]....
.L_37:
        /*01a4*/ 	.word	0x00001550


	//   ....[1]....
        /*01a8*/ 	.word	0x00001570


	//----- nvinfo : EIATTR_REQNTID
	.align		4
.L_38:
        /*01ac*/ 	.byte	0x04, 0x10
        /*01ae*/ 	.short	(.L_40 - .L_39)
.L_39:
        /*01b0*/ 	.word	0x00000200
        /*01b4*/ 	.word	0x00000001
        /*01b8*/ 	.word	0x00000001
.L_40:


//--------------------- .nv.callgraph             --------------------------
	.section	.nv.callgraph,"",@"SHT_CUDA_CALLGRAPH"
	.align	4
	.sectionentsize	8
	.align		4
        /*0000*/ 	.word	0x00000000
	.align		4
        /*0004*/ 	.word	0xffffffff
	.align		4
        /*0008*/ 	.word	0x00000000
	.align		4
        /*000c*/ 	.word	0xfffffffe
	.align		4
        /*0010*/ 	.word	0x00000000
	.align		4
        /*0014*/ 	.word	0xfffffffd
	.align		4
        /*0018*/ 	.word	0x00000000
	.align		4
        /*001c*/ 	.word	0xfffffffc


//--------------------- .nv.rel.action            --------------------------
	.section	.nv.rel.action,"",@"SHT_CUDA_RELOCINFO"
	.align	8
	.sectionentsize	8
        /*0000*/ 	.byte	0x73, 0x00, 0x00, 0x00, 0x00, 0x00, 0x00, 0x00, 0x00, 0x00, 0x00, 0x11, 0x25, 0x00, 0x05, 0x36


//--------------------- .nv.constant4             --------------------------
	.section	.nv.constant4,"a",@progbits
	.align	8
	.align		8
.nv.constant4:
        /*0000*/ 	.dword	_$_str


//--------------------- .nv.constant0.triton_red_fused__to_copy_add_div_mul_native_layer_norm_2 --------------------------
	.section	.nv.constant0.triton_red_fused__to_copy_add_div_mul_native_layer_norm_2,"a",@progbits
	.sectionflags	@""
	.align	4
.nv.constant0.triton_red_fused__to_copy_add_div_mul_native_layer_norm_2:
	.zero		424


//--------------------- .text.triton_red_fused__to_copy_add_div_mul_native_layer_norm_2 --------------------------
	.section	.text.triton_red_fused__to_copy_add_div_mul_native_layer_norm_2,"ax",@progbits
	.sectionflags	@"SHF_BARRIERS=1"
	.sectioninfo	@"SHI_REGISTERS=28"
	.align	128
        .global         triton_red_fused__to_copy_add_div_mul_native_layer_norm_2
        .type           triton_red_fused__to_copy_add_div_mul_native_layer_norm_2,@function
        .size           triton_red_fused__to_copy_add_div_mul_native_layer_norm_2,(.L_x_1 - triton_red_fused__to_copy_add_div_mul_native_layer_norm_2)
        .other          triton_red_fused__to_copy_add_div_mul_native_layer_norm_2,@"STO_CUDA_ENTRY STV_DEFAULT"
triton_red_fused__to_copy_add_div_mul_native_layer_norm_2:
.text.triton_red_fused__to_copy_add_div_mul_native_layer_norm_2:
[----:B------:R-:W-:Y:S02]  /*0000*/  MOV R1, c[0x0][0x28] ;  /* 0x00000a0000017a02 */ /* 0x000fe40000000f00 */
[----:B------:R-:W0:Y:S01]  /*0010*/  S2R R8, SR_TID.X ;  /* 0x0000000000087919 */ /* 0x000e220000002100 */
[----:B------:R-:W-:Y:S01]  /*0020*/  MOV R4, 0x2 ;  /* 0x0000000200047802 */ /* 0x000fe20000000f00 */
[----:B------:R-:W-:Y:S01]  /*0030*/  CS2R R10, SRZ ;  /* 0x00000000000a7805 */ /* 0x000fe2000001ff00 */
[----:B------:R-:W-:Y:S01]  /*0040*/  ULDC.64 UR4, c[0x0][0x118] ;  /* 0x0000460000047ab9 */ /* 0x000fe20000000a00 */
[----:B------:R-:W1:Y:S01]  /*0050*/  S2R R6, SR_CTAID.X ;  /* 0x0000000000067919 */ /* 0x000e620000002500 */
[----:B0-----:R-:W-:Y:S02]  /*0060*/  SHF.L.U32 R5, R8, 0x2, RZ ;  /* 0x0000000208057819 */ /* 0x001fe400000006ff */
[----:B-1----:R-:W-:Y:S02]  /*0070*/  ISETP.GE.AND P0, PT, R6, 0x200, PT ;  /* 0x000002000600780c */ /* 0x002fe40003f06270 */
[----:B------:R-:W-:-:S04]  /*0080*/  LOP3.LUT R5, R5, 0x7fc, RZ, 0xc0, !PT ;  /* 0x000007fc05057812 */ /* 0x000fc800078ec0ff */
[----:B------:R-:W-:Y:S01]  /*0090*/  ISETP.LT.U32.AND P0, PT, R5, 0x480, !P0 ;  /* 0x000004800500780c */ /* 0x000fe20004701070 */
[----:B------:R-:W-:-:S04]  /*00a0*/  IMAD R7, R6, 0x480, R5 ;  /* 0x0000048006077824 */ /* 0x000fc800078e0205 */
[----:B------:R-:W-:-:S08]  /*00b0*/  IMAD.WIDE R2, R7, R4, c[0x0][0x168] ;  /* 0x00005a0007027625 */ /* 0x000fd000078e0204 */
[----:B------:R-:W2:Y:S01]  /*00c0*/  @P0 LDG.E.EL.64 R10, [R2.64] ;  /* 0x00000004020a0981 */ /* 0x000ea2000c2e1b00 */
[----:B------:R-:W-:Y:S02]  /*00d0*/  FSEL R16, RZ, 2, !P0 ;  /* 0x40000000ff107808 */ /* 0x000fe40004000000 */
[----:B------:R-:W-:Y:S02]  /*00e0*/  FSEL R15, RZ, 3, !P0 ;  /* 0x40400000ff0f7808 */ /* 0x000fe40004000000 */
[C---:B------:R-:W-:Y:S01]  /*00f0*/  FSETP.GEU.AND P3, PT, R16.reuse, 1.175494350822287508e-38, PT ;  /* 0x008000001000780b */ /* 0x040fe20003f6e000 */
[----:B------:R-:W-:Y:S01]  /*0100*/  FMUL R17, R16, 16777216 ;  /* 0x4b80000010117820 */ /* 0x000fe20000400000 */
[----:B------:R-:W-:Y:S01]  /*0110*/  FSEL R14, RZ, 4, !P0 ;  /* 0x40800000ff0e7808 */ /* 0x000fe20004000000 */
[----:B------:R-:W-:Y:S01]  /*0120*/  FMUL R0, R15, 16777216 ;  /* 0x4b8000000f007820 */ /* 0x000fe20000400000 */
[----:B------:R-:W-:Y:S02]  /*0130*/  FSEL R18, RZ, 1, !P0 ;  /* 0x3f800000ff127808 */ /* 0x000fe40004000000 */
[----:B------:R-:W-:Y:S01]  /*0140*/  FSEL R19, R17, R16, !P3 ;  /* 0x0000001011137208 */ /* 0x000fe20005800000 */
[----:B------:R-:W-:Y:S01]  /*0150*/  FMUL R17, R14, 16777216 ;  /* 0x4b8000000e117820 */ /* 0x000fe20000400000 */
[----:B------:R-:W-:Y:S01]  /*0160*/  FSETP.GEU.AND P1, PT, R15, 1.175494350822287508e-38, PT ;  /* 0x008000000f00780b */ /* 0x000fe20003f2e000 */
[----:B------:R-:W-:Y:S01]  /*0170*/  FMUL R21, R18, 16777216 ;  /* 0x4b80000012157820 */ /* 0x000fe20000400000 */
[----:B------:R-:W-:-:S02]  /*0180*/  FSETP.GEU.AND P2, PT, R14, 1.175494350822287508e-38, PT ;  /* 0x008000000e00780b */ /* 0x000fc40003f4e000 */
[----:B------:R-:W0:Y:S01]  /*0190*/  MUFU.RCP R19, R19 ;  /* 0x0000001300137308 */ /* 0x000e220000001000 */
[----:B------:R-:W-:Y:S02]  /*01a0*/  FSEL R23, R0, R15, !P1 ;  /* 0x0000000f00177208 */ /* 0x000fe40004800000 */
[----:B------:R-:W-:Y:S02]  /*01b0*/  FSEL R25, R17, R14, !P2 ;  /* 0x0000000e11197208 */ /* 0x000fe40005000000 */
[CC--:B------:R-:W-:Y:S01]  /*01c0*/  FSEL R20, R21.reuse, R18.reuse, !P3 ;  /* 0x0000001215147208 */ /* 0x0c0fe20005800000 */
[----:B------:R-:W1:Y:S01]  /*01d0*/  SHFL.BFLY PT, R17, R14, 0x10, 0x1f ;  /* 0x0e001f000e117f89 */ /* 0x000e6200000e0000 */
[----:B------:R-:W-:Y:S01]  /*01e0*/  FSETP.NEU.AND P3, PT, R16, RZ, PT ;  /* 0x000000ff1000720b */ /* 0x000fe20003f6d000 */
[----:B------:R-:W3:Y:S01]  /*01f0*/  MUFU.RCP R23, R23 ;  /* 0x0000001700177308 */ /* 0x000ee20000001000 */
[----:B------:R-:W-:Y:S02]  /*0200*/  FSEL R24, R21, R18, !P1 ;  /* 0x0000001215187208 */ /* 0x000fe40004800000 */
[----:B------:R-:W-:Y:S01]  /*0210*/  FSETP.NEU.AND P1, PT, R15, RZ, PT ;  /* 0x000000ff0f00720b */ /* 0x000fe20003f2d000 */
[----:B0-----:R-:W-:-:S04]  /*0220*/  FMUL R22, R19, R20 ;  /* 0x0000001413167220 */ /* 0x001fc80000400000 */
[----:B------:R-:W0:Y:S01]  /*0230*/  MUFU.RCP R25, R25 ;  /* 0x0000001900197308 */ /* 0x000e220000001000 */
[----:B---3--:R-:W-:Y:S01]  /*0240*/  FMUL R23, R23, R24 ;  /* 0x0000001817177220 */ /* 0x008fe20000400000 */
[C---:B--2---:R-:W-:Y:S02]  /*0250*/  PRMT R0, R10.reuse, 0x7632, R0 ;  /* 0x000076320a007816 */ /* 0x044fe40000000000 */
[----:B------:R-:W-:Y:S02]  /*0260*/  SHF.L.U32 R10, R10, 0x10, RZ ;  /* 0x000000100a0a7819 */ /* 0x000fe400000006ff */
[----:B------:R-:W-:Y:S02]  /*0270*/  SHF.L.U32 R0, R0, 0x10, RZ ;  /* 0x0000001000007819 */ /* 0x000fe400000006ff */
[----:B------:R-:W-:Y:S02]  /*0280*/  FSEL R19, R10, RZ, P0 ;  /* 0x000000ff0a137208 */ /* 0x000fe40000000000 */
[----:B------:R-:W-:-:S02]  /*0290*/  FSEL R20, R0, RZ, P0 ;  /* 0x000000ff00147208 */ /* 0x000fc40000000000 */
[----:B------:R-:W-:Y:S02]  /*02a0*/  SHF.L.U32 R10, R11, 0x10, RZ ;  /* 0x000000100b0a7819 */ /* 0x000fe400000006ff */
[----:B------:R-:W-:Y:S01]  /*02b0*/  FSEL R0, R22, RZ, P3 ;  /* 0x000000ff16007208 */ /* 0x000fe20001800000 */
[----:B------:R-:W-:Y:S01]  /*02c0*/  FADD R20, -R19, R20 ;  /* 0x0000001413147221 */ /* 0x000fe20000000100 */
[----:B------:R-:W-:Y:S02]  /*02d0*/  FSEL R22, R21, R18, !P2 ;  /* 0x0000001215167208 */ /* 0x000fe40005000000 */
[----:B------:R-:W-:Y:S01]  /*02e0*/  FSEL R10, R10, RZ, P0 ;  /* 0x000000ff0a0a7208 */ /* 0x000fe20000000000 */
[C---:B------:R-:W-:Y:S01]  /*02f0*/  FMUL R21, R20.reuse, R20 ;  /* 0x0000001414157220 */ /* 0x040fe20000400000 */
[----:B------:R-:W-:Y:S01]  /*0300*/  FFMA R19, R20, R0, R19 ;  /* 0x0000000014137223 */ /* 0x000fe20000000013 */
[----:B------:R-:W-:Y:S01]  /*0310*/  PRMT R11, R11, 0x7632, R11 ;  /* 0x000076320b0b7816 */ /* 0x000fe2000000000b */
[----:B0-----:R-:W-:Y:S01]  /*0320*/  FMUL R22, R25, R22 ;  /* 0x0000001619167220 */ /* 0x001fe20000400000 */
[----:B------:R-:W-:Y:S01]  /*0330*/  FMUL R21, R18, R21 ;  /* 0x0000001512157220 */ /* 0x000fe20000400000 */
[----:B------:R-:W-:Y:S01]  /*0340*/  FADD R10, R10, -R19 ;  /* 0x800000130a0a7221 */ /* 0x000fe20000000000 */
[----:B------:R-:W-:-:S02]  /*0350*/  FSEL R18, R23, RZ, P1 ;  /* 0x000000ff17127208 */ /* 0x000fc40000800000 */
[----:B------:R-:W-:Y:S01]  /*0360*/  SHF.L.U32 R11, R11, 0x10, RZ ;  /* 0x000000100b0b7819 */ /* 0x000fe200000006ff */
[----:B------:R-:W-:Y:S01]  /*0370*/  FFMA R21, R0, R21, RZ ;  /* 0x0000001500157223 */ /* 0x000fe200000000ff */
[----:B-1----:R-:W-:Y:S01]  /*0380*/  FADD R0, R14, R17 ;  /* 0x000000110e007221 */ /* 0x002fe20000000000 */
[C---:B------:R-:W-:Y:S01]  /*0390*/  FMUL R23, R10.reuse, R10 ;  /* 0x0000000a0a177220 */ /* 0x040fe20000400000 */
[----:B------:R-:W-:Y:S01]  /*03a0*/  FSEL R11, R11, RZ, P0 ;  /* 0x000000ff0b0b7208 */ /* 0x000fe20000000000 */
[----:B------:R-:W-:Y:S01]  /*03b0*/  FFMA R10, R10, R18, R19 ;  /* 0x000000120a0a7223 */ /* 0x000fe20000000013 */
[----:B------:R-:W-:Y:S01]  /*03c0*/  FSETP.NEU.AND P2, PT, R14, RZ, PT ;  /* 0x000000ff0e00720b */ /* 0x000fe20003f4d000 */
[C---:B------:R-:W-:Y:S01]  /*03d0*/  FMUL R25, R0.reuse, 0.25 ;  /* 0x3e80000000197820 */ /* 0x040fe20000400000 */
[C---:B------:R-:W-:Y:S01]  /*03e0*/  FSETP.GEU.AND P3, PT, |R0|.reuse, 1.175494350822287508e-38, PT ;  /* 0x008000000000780b */ /* 0x040fe20003f6e200 */
[----:B------:R-:W-:Y:S01]  /*03f0*/  FADD R19, R11, -R10 ;  /* 0x8000000a0b137221 */ /* 0x000fe20000000000 */
[----:B------:R-:W-:Y:S01]  /*0400*/  FSETP.GT.AND P1, PT, |R0|, 8.50705917302346158658e+37, PT ;  /* 0x7e8000000000780b */ /* 0x000fe20003f24200 */
[----:B------:R-:W0:Y:S01]  /*0410*/  SHFL.BFLY PT, R11, R0, 0x8, 0x1f ;  /* 0x0d001f00000b7f89 */ /* 0x000e2200000e0000 */
[----:B------:R-:W-:Y:S01]  /*0420*/  FSEL R22, R22, RZ, P2 ;  /* 0x000000ff16167208 */ /* 0x000fe20001000000 */
[----:B------:R-:W-:Y:S01]  /*0430*/  FMUL R23, R16, R23 ;  /* 0x0000001710177220 */ /* 0x000fe20000400000 */
[----:B------:R-:W-:Y:S01]  /*0440*/  FMUL R16, R19, R19 ;  /* 0x0000001313107220 */ /* 0x000fe20000400000 */
[----:B------:R-:W-:-:S02]  /*0450*/  FSEL R25, R25, R0, P1 ;  /* 0x0000000019197208 */ /* 0x000fc40000800000 */
[----:B------:R-:W-:Y:S01]  /*0460*/  FFMA R19, R19, R22, R10 ;  /* 0x0000001613137223 */ /* 0x000fe2000000000a */
[----:B------:R-:W-:Y:S01]  /*0470*/  FFMA R21, R18, R23, R21 ;  /* 0x0000001712157223 */ /* 0x000fe20000000015 */
[----:B------:R-:W-:Y:S01]  /*0480*/  FMUL R16, R15, R16 ;  /* 0x000000100f107220 */ /* 0x000fe20000400000 */
[----:B------:R-:W-:Y:S01]  /*0490*/  FSETP.NEU.AND P2, PT, R0, RZ, PT ;  /* 0x000000ff0000720b */ /* 0x000fe20003f4d000 */
[----:B------:R-:W-:Y:S01]  /*04a0*/  @!P3 FMUL R25, R25, 16777216 ;  /* 0x4b8000001919b820 */ /* 0x000fe20000400000 */
[----:B------:R-:W1:Y:S01]  /*04b0*/  SHFL.BFLY PT, R18, R19, 0x10, 0x1f ;  /* 0x0e001f0013127f89 */ /* 0x000e6200000e0000 */
[----:B------:R-:W-:Y:S01]  /*04c0*/  FFMA R16, R22, R16, R21 ;  /* 0x0000001016107223 */ /* 0x000fe20000000015 */
[----:B------:R-:W-:Y:S01]  /*04d0*/  @P1 FMUL R17, R17, 0.25 ;  /* 0x3e80000011111820 */ /* 0x000fe20000400000 */
[----:B------:R-:W2:Y:S03]  /*04e0*/  MUFU.RCP R20, R25 ;  /* 0x0000001900147308 */ /* 0x000ea60000001000 */
[----:B------:R-:W3:Y:S01]  /*04f0*/  SHFL.BFLY PT, R21, R16, 0x10, 0x1f ;  /* 0x0e001f0010157f89 */ /* 0x000ee200000e0000 */
[----:B------:R-:W-:Y:S01]  /*0500*/  @!P3 FMUL R17, R17, 16777216 ;  /* 0x4b8000001111b820 */ /* 0x000fe20000400000 */
[----:B0-----:R-:W-:-:S05]  /*0510*/  FADD R10, R0, R11 ;  /* 0x0000000b000a7221 */ /* 0x001fca0000000000 */
[----:B------:R-:W-:Y:S01]  /*0520*/  FSETP.GEU.AND P3, PT, |R10|, 1.175494350822287508e-38, PT ;  /* 0x008000000a00780b */ /* 0x000fe20003f6e200 */
[----:B--2---:R-:W-:Y:S01]  /*0530*/  FMUL R20, R20, R17 ;  /* 0x0000001114147220 */ /* 0x004fe20000400000 */
[C---:B------:R-:W-:Y:S01]  /*0540*/  FMUL R17, R10.reuse, 0.25 ;  /* 0x3e8000000a117820 */ /* 0x040fe20000400000 */
[----:B------:R-:W-:Y:S01]  /*0550*/  FSETP.GT.AND P1, PT, |R10|, 8.50705917302346158658e+37, PT ;  /* 0x7e8000000a00780b */ /* 0x000fe20003f24200 */
[----:B------:R-:W0:Y:S02]  /*0560*/  SHFL.BFLY PT, R15, R10, 0x4, 0x1f ;  /* 0x0c801f000a0f7f89 */ /* 0x000e2400000e0000 */
[----:B------:R-:W-:Y:S01]  /*0570*/  FSEL R20, R20, RZ, P2 ;  /* 0x000000ff14147208 */ /* 0x000fe20001000000 */
[----:B-1----:R-:W-:Y:S01]  /*0580*/  FADD R18, -R19, R18 ;  /* 0x0000001213127221 */ /* 0x002fe20000000100 */
[----:B------:R-:W-:Y:S02]  /*0590*/  FSEL R22, R17, R10, P1 ;  /* 0x0000000a11167208 */ /* 0x000fe40000800000 */
[----:B------:R-:W-:Y:S01]  /*05a0*/  FSETP.NEU.AND P2, PT, R10, RZ, PT ;  /* 0x000000ff0a00720b */ /* 0x000fe20003f4d000 */
[C---:B------:R-:W-:Y:S01]  /*05b0*/  FMUL R17, R18.reuse, R18 ;  /* 0x0000001212117220 */ /* 0x040fe20000400000 */
[----:B------:R-:W-:Y:S01]  /*05c0*/  FFMA R18, R18, R20, R19 ;  /* 0x0000001412127223 */ /* 0x000fe20000000013 */
[----:B------:R-:W-:Y:S01]  /*05d0*/  @!P3 FMUL R22, R22, 16777216 ;  /* 0x4b8000001616b820 */ /* 0x000fe20000400000 */
[----:B---3--:R-:W-:Y:S01]  /*05e0*/  FADD R21, R16, R21 ;  /* 0x0000001510157221 */ /* 0x008fe20000000000 */
[----:B------:R-:W-:Y:S01]  /*05f0*/  FMUL R17, R14, R17 ;  /* 0x000000110e117220 */ /* 0x000fe20000400000 */
[----:B------:R-:W-:Y:S01]  /*0600*/  @P1 FMUL R11, R11, 0.25 ;  /* 0x3e8000000b0b1820 */ /* 0x000fe20000400000 */
[----:B------:R-:W1:Y:S02]  /*0610*/  SHFL.BFLY PT, R19, R18, 0x8, 0x1f ;  /* 0x0d001f0012137f89 */ /* 0x000e6400000e0000 */
[----:B------:R-:W2:Y:S01]  /*0620*/  MUFU.RCP R22, R22 ;  /* 0x0000001600167308 */ /* 0x000ea20000001000 */
[----:B------:R-:W-:Y:S01]  /*0630*/  FFMA R17, R20, R17, R21 ;  /* 0x0000001114117223 */ /* 0x000fe20000000015 */
[----:B------:R-:W-:-:S04]  /*0640*/  @!P3 FMUL R11, R11, 16777216 ;  /* 0x4b8000000b0bb820 */ /* 0x000fc80000400000 */
[----:B------:R-:W3:Y:S01]  /*0650*/  SHFL.BFLY PT, R16, R17, 0x8, 0x1f ;  /* 0x0d001f0011107f89 */ /* 0x000ee200000e0000 */
[----:B0-----:R-:W-:-:S04]  /*0660*/  FADD R14, R10, R15 ;  /* 0x0000000f0a0e7221 */ /* 0x001fc80000000000 */
[C---:B------:R-:W-:Y:S01]  /*0670*/  FMUL R21, R14.reuse, 0.25 ;  /* 0x3e8000000e157820 */ /* 0x040fe20000400000 */
[----:B------:R-:W-:Y:S01]  /*0680*/  FSETP.GEU.AND P3, PT, |R14|, 1.175494350822287508e-38, PT ;  /* 0x008000000e00780b */ /* 0x000fe20003f6e200 */
[----:B--2---:R-:W-:Y:S01]  /*0690*/  FMUL R20, R22, R11 ;  /* 0x0000000b16147220 */ /* 0x004fe20000400000 */
[----:B------:R-:W-:Y:S01]  /*06a0*/  FSETP.GT.AND P1, PT, |R14|, 8.50705917302346158658e+37, PT ;  /* 0x7e8000000e00780b */ /* 0x000fe20003f24200 */
[----:B------:R-:W0:Y:S03]  /*06b0*/  SHFL.BFLY PT, R11, R14, 0x2, 0x1f ;  /* 0x0c401f000e0b7f89 */ /* 0x000e2600000e0000 */
        /* <DEDUP_REMOVED lines=8> */
[----:B------:R-:W-:-:S02]  /*0740*/  FMUL R21, R0, R21 ;  /* 0x0000001500157220 */ /* 0x000fc40000400000 */
[----:B------:R-:W1:Y:S01]  /*0750*/  SHFL.BFLY PT, R19, R18, 0x4, 0x1f ;  /* 0x0c801f0012137f89 */ /* 0x000e6200000e0000 */
[----:B------:R-:W-:Y:S01]  /*0760*/  @P1 FMUL R15, R15, 0.25 ;  /* 0x3e8000000f0f1820 */ /* 0x000fe20000400000 */
[----:B------:R-:W2:Y:S01]  /*0770*/  MUFU.RCP R22, R22 ;  /* 0x0000001600167308 */ /* 0x000ea20000001000 */
[----:B------:R-:W-:Y:S02]  /*0780*/  FFMA R17, R20, R21, R17 ;  /* 0x0000001514117223 */ /* 0x000fe40000000011 */
[----:B------:R-:W-:-:S03]  /*0790*/  @!P3 FMUL R15, R15, 16777216 ;  /* 0x4b8000000f0fb820 */ /* 0x000fc60000400000 */
[----:B------:R-:W3:Y:S01]  /*07a0*/  SHFL.BFLY PT, R16, R17, 0x4, 0x1f ;  /* 0x0c801f0011107f89 */ /* 0x000ee200000e0000 */
[----:B0-----:R-:W-:-:S04]  /*07b0*/  FADD R0, R14, R11 ;  /* 0x0000000b0e007221 */ /* 0x001fc80000000000 */
[C---:B------:R-:W-:Y:S01]  /*07c0*/  FMUL R21, R0.reuse, 0.25 ;  /* 0x3e80000000157820 */ /* 0x040fe20000400000 */
[C---:B------:R-:W-:Y:S02]  /*07d0*/  FSETP.GEU.AND P3, PT, |R0|.reuse, 1.175494350822287508e-38, PT ;  /* 0x008000000000780b */ /* 0x040fe40003f6e200 */
[----:B------:R-:W-:Y:S01]  /*07e0*/  FSETP.GT.AND P1, PT, |R0|, 8.50705917302346158658e+37, PT ;  /* 0x7e8000000000780b */ /* 0x000fe20003f24200 */
[----:B--2---:R-:W-:-:S03]  /*07f0*/  FMUL R15, R22, R15 ;  /* 0x0000000f160f7220 */ /* 0x004fc60000400000 */
[----:B------:R-:W-:Y:S02]  /*0800*/  FSEL R22, R21, R0, P1 ;  /* 0x0000000015167208 */ /* 0x000fe40000800000 */
[----:B------:R-:W-:Y:S01]  /*0810*/  FSEL R20, R15, RZ, P2 ;  /* 0x000000ff0f147208 */ /* 0x000fe20001000000 */
[----:B-1----:R-:W-:Y:S01]  /*0820*/  FADD R19, -R18, R19 ;  /* 0x0000001312137221 */ /* 0x002fe20000000100 */
[----:B------:R-:W0:Y:S03]  /*0830*/  SHFL.BFLY PT, R15, R0, 0x1, 0x1f ;  /* 0x0c201f00000f7f89 */ /* 0x000e2600000e0000 */
[C---:B------:R-:W-:Y:S01]  /*0840*/  FMUL R21, R19.reuse, R19 ;  /* 0x0000001313157220 */ /* 0x040fe20000400000 */
[----:B------:R-:W-:Y:S01]  /*0850*/  FFMA R18, R19, R20, R18 ;  /* 0x0000001413127223 */ /* 0x000fe20000000012 */
[----:B------:R-:W-:Y:S01]  /*0860*/  @!P3 FMUL R22, R22, 16777216 ;  /* 0x4b8000001616b820 */ /* 0x000fe20000400000 */
[----:B------:R-:W-:Y:S01]  /*0870*/  @P1 FMUL R11, R11, 0.25 ;  /* 0x3e8000000b0b1820 */ /* 0x000fe20000400000 */
[----:B---3--:R-:W-:Y:S01]  /*0880*/  FADD R17, R17, R16 ;  /* 0x0000001011117221 */ /* 0x008fe20000000000 */
[----:B------:R-:W-:Y:S01]  /*0890*/  FMUL R21, R10, R21 ;  /* 0x000000150a157220 */ /* 0x000fe20000400000 */
[----:B------:R-:W1:Y:S01]  /*08a0*/  SHFL.BFLY PT, R19, R18, 0x2, 0x1f ;  /* 0x0c401f0012137f89 */ /* 0x000e6200000e0000 */
[----:B------:R-:W-:Y:S01]  /*08b0*/  @!P3 FMUL R11, R11, 16777216 ;  /* 0x4b8000000b0bb820 */ /* 0x000fe20000400000 */
[----:B------:R-:W2:Y:S01]  /*08c0*/  MUFU.RCP R22, R22 ;  /* 0x0000001600167308 */ /* 0x000ea20000001000 */
[----:B------:R-:W-:Y:S01]  /*08d0*/  FFMA R17, R20, R21, R17 ;  /* 0x0000001514117223 */ /* 0x000fe20000000011 */
[----:B------:R-:W-:-:S02]  /*08e0*/  FSETP.NEU.AND P1, PT, R0, RZ, PT ;  /* 0x000000ff0000720b */ /* 0x000fc40003f2d000 */
[----:B------:R-:W-:Y:S02]  /*08f0*/  ISETP.GE.AND P3, PT, R8, 0x10, PT ;  /* 0x000000100800780c */ /* 0x000fe40003f66270 */
[----:B------:R-:W3:Y:S01]  /*0900*/  SHFL.BFLY PT, R16, R17, 0x2, 0x1f ;  /* 0x0c401f0011107f89 */ /* 0x000ee200000e0000 */
[----:B0-----:R-:W-:Y:S01]  /*0910*/  FADD R10, R0, R15 ;  /* 0x0000000f000a7221 */ /* 0x001fe20000000000 */
[----:B--2---:R-:W-:-:S03]  /*0920*/  FMUL R11, R22, R11 ;  /* 0x0000000b160b7220 */ /* 0x004fc60000400000 */
[C---:B------:R-:W-:Y:S01]  /*0930*/  FMUL R23, R10.reuse, 0.25 ;  /* 0x3e8000000a177820 */ /* 0x040fe20000400000 */
[----:B------:R-:W-:Y:S02]  /*0940*/  FSETP.GEU.AND P2, PT, |R10|, 1.175494350822287508e-38, PT ;  /* 0x008000000a00780b */ /* 0x000fe40003f4e200 */
[----:B------:R-:W-:Y:S01]  /*0950*/  FSEL R11, R11, RZ, P1 ;  /* 0x000000ff0b0b7208 */ /* 0x000fe20000800000 */
[----:B-1----:R-:W-:Y:S01]  /*0960*/  FADD R19, -R18, R19 ;  /* 0x0000001312137221 */ /* 0x002fe20000000100 */
[----:B------:R-:W-:-:S03]  /*0970*/  FSETP.GT.AND P1, PT, |R10|, 8.50705917302346158658e+37, PT ;  /* 0x7e8000000a00780b */ /* 0x000fc60003f24200 */
[C---:B------:R-:W-:Y:S01]  /*0980*/  FMUL R21, R19.reuse, R19 ;  /* 0x0000001313157220 */ /* 0x040fe20000400000 */
[----:B------:R-:W-:Y:S01]  /*0990*/  FFMA R18, R19, R11, R18 ;  /* 0x0000000b13127223 */ /* 0x000fe20000000012 */
[----:B------:R-:W-:Y:S01]  /*09a0*/  FSEL R23, R23, R10, P1 ;  /* 0x0000000a17177208 */ /* 0x000fe20000800000 */
[----:B---3--:R-:W-:Y:S01]  /*09b0*/  FADD R16, R17, R16 ;  /* 0x0000001011107221 */ /* 0x008fe20000000000 */
[----:B------:R-:W-:Y:S02]  /*09c0*/  FMUL R21, R14, R21 ;  /* 0x000000150e157220 */ /* 0x000fe40000400000 */
[----:B------:R-:W0:Y:S01]  /*09d0*/  SHFL.BFLY PT, R17, R18, 0x1, 0x1f ;  /* 0x0c201f0012117f89 */ /* 0x000e2200000e0000 */
[----:B------:R-:W-:Y:S01]  /*09e0*/  @!P2 FMUL R23, R23, 16777216 ;  /* 0x4b8000001717a820 */ /* 0x000fe20000400000 */
[----:B------:R-:W-:Y:S01]  /*09f0*/  SHF.R.U32.HI R19, RZ, 0x3, R8 ;  /* 0x00000003ff137819 */ /* 0x000fe20000011608 */
[----:B------:R-:W-:Y:S01]  /*0a00*/  FFMA R16, R11, R21, R16 ;  /* 0x000000150b107223 */ /* 0x000fe20000000010 */
[----:B------:R-:W-:Y:S01]  /*0a10*/  @P1 FMUL R15, R15, 0.25 ;  /* 0x3e8000000f0f1820 */ /* 0x000fe20000400000 */
[----:B------:R1:W2:Y:S01]  /*0a20*/  MUFU.RCP R14, R23 ;  /* 0x00000017000e7308 */ /* 0x0002a20000001000 */
[----:B------:R-:W-:-:S02]  /*0a30*/  FSETP.NEU.AND P1, PT, R10, RZ, PT ;  /* 0x000000ff0a00720b */ /* 0x000fc40003f2d000 */
[----:B------:R-:W3:Y:S01]  /*0a40*/  SHFL.BFLY PT, R11, R16, 0x1, 0x1f ;  /* 0x0c201f00100b7f89 */ /* 0x000ee200000e0000 */
[----:B------:R-:W-:Y:S01]  /*0a50*/  @!P2 FMUL R15, R15, 16777216 ;  /* 0x4b8000000f0fa820 */ /* 0x000fe20000400000 */
[----:B------:R-:W-:Y:S02]  /*0a60*/  LOP3.LUT P2, RZ, R8, 0x1f, RZ, 0xc0, !PT ;  /* 0x0000001f08ff7812 */ /* 0x000fe4000784c0ff */
[----:B------:R-:W-:Y:S02]  /*0a70*/  LOP3.LUT R19, R19, 0x3c, RZ, 0xc0, !PT ;  /* 0x0000003c13137812 */ /* 0x000fe400078ec0ff */
[----:B-1----:R-:W-:Y:S01]  /*0a80*/  MOV R23, 0x4 ;  /* 0x0000000400177802 */ /* 0x002fe20000000f00 */
[----:B--2---:R-:W-:-:S08]  /*0a90*/  FMUL R14, R14, R15 ;  /* 0x0000000f0e0e7220 */ /* 0x004fd00000400000 */
[----:B------:R-:W-:Y:S01]  /*0aa0*/  @!P2 STS [R19+0x80], R10 ;  /* 0x0000800a1300a388 */ /* 0x000fe20000000800 */
[----:B0-----:R-:W-:Y:S01]  /*0ab0*/  FADD R17, -R18, R17 ;  /* 0x0000001112117221 */ /* 0x001fe20000000100 */
[----:B------:R-:W-:-:S03]  /*0ac0*/  FSEL R14, R14, RZ, P1 ;  /* 0x000000ff0e0e7208 */ /* 0x000fc60000800000 */
[C---:B------:R-:W-:Y:S02]  /*0ad0*/  FMUL R15, R17.reuse, R17 ;  /* 0x00000011110f7220 */ /* 0x040fe40000400000 */
[----:B------:R-:W-:Y:S01]  /*0ae0*/  FFMA R18, R17, R14, R18 ;  /* 0x0000000e11127223 */ /* 0x000fe20000000012 */
[----:B---3--:R-:W-:Y:S01]  /*0af0*/  FADD R11, R16, R11 ;  /* 0x0000000b100b7221 */ /* 0x008fe20000000000 */
[----:B------:R-:W-:-:S03]  /*0b00*/  FMUL R15, R0, R15 ;  /* 0x0000000f000f7220 */ /* 0x000fc60000400000 */
[----:B------:R-:W-:Y:S01]  /*0b10*/  @!P2 STS [R19], R18 ;  /* 0x000000121300a388 */ /* 0x000fe20000000800 */
[----:B------:R-:W-:-:S05]  /*0b20*/  FFMA R14, R14, R15, R11 ;  /* 0x0000000f0e0e7223 */ /* 0x000fca000000000b */
[----:B------:R-:W-:Y:S04]  /*0b30*/  @!P2 STS [R19+0x40], R14 ;  /* 0x0000400e1300a388 */ /* 0x000fe80000000800 */
[----:B------:R-:W-:Y:S06]  /*0b40*/  BAR.SYNC.DEFER_BLOCKING 0x0 ;  /* 0x0000000000007b1d */ /* 0x000fec0000010000 */
[----:B------:R-:W0:Y:S04]  /*0b50*/  @!P3 LDS R9, [R8.X4+0x80] ;  /* 0x000080000809b984 */ /* 0x000e280000004800 */
[----:B------:R-:W-:Y:S04]  /*0b60*/  @!P3 LDS R12, [R8.X4] ;  /* 0x00000000080cb984 */ /* 0x000fe80000004800 */
[----:B------:R-:W1:Y:S04]  /*0b70*/  @!P3 LDS R13, [R8.X4+0x40] ;  /* 0x00004000080db984 */ /* 0x000e680000004800 */
[----:B0-----:R-:W0:Y:S04]  /*0b80*/  SHFL.BFLY PT, R16, R9, 0x8, 0x1f ;  /* 0x0d001f0009107f89 */ /* 0x001e2800000e0000 */
[----:B-1----:R-:W1:Y:S01]  /*0b90*/  SHFL.BFLY PT, R14, R13, 0x8, 0x1f ;  /* 0x0d001f000d0e7f89 */ /* 0x002e6200000e0000 */
[----:B0-----:R-:W-:-:S04]  /*0ba0*/  FADD R0, R9, R16 ;  /* 0x0000001009007221 */ /* 0x001fc80000000000 */
[C---:B------:R-:W-:Y:S01]  /*0bb0*/  FMUL R11, R0.reuse, 0.25 ;  /* 0x3e800000000b7820 */ /* 0x040fe20000400000 */
[C---:B------:R-:W-:Y:S01]  /*0bc0*/  FSETP.GEU.AND P2, PT, |R0|.reuse, 1.175494350822287508e-38, PT ;  /* 0x008000000000780b */ /* 0x040fe20003f4e200 */
[----:B------:R-:W0:Y:S01]  /*0bd0*/  SHFL.BFLY PT, R21, R0, 0x4, 0x1f ;  /* 0x0c801f0000157f89 */ /* 0x000e2200000e0000 */
[----:B------:R-:W-:Y:S01]  /*0be0*/  FSETP.GT.AND P1, PT, |R0|, 8.50705917302346158658e+37, PT ;  /* 0x7e8000000000780b */ /* 0x000fe20003f24200 */
[----:B-1----:R-:W-:-:S03]  /*0bf0*/  FADD R13, R13, R14 ;  /* 0x0000000e0d0d7221 */ /* 0x002fc60000000000 */
[----:B------:R-:W-:Y:S02]  /*0c00*/  FSEL R17, R11, R0, P1 ;  /* 0x000000000b117208 */ /* 0x000fe40000800000 */
[----:B------:R-:W1:Y:S05]  /*0c10*/  SHFL.BFLY PT, R11, R12, 0x8, 0x1f ;  /* 0x0d001f000c0b7f89 */ /* 0x000e6a00000e0000 */
[----:B------:R-:W-:Y:S02]  /*0c20*/  @!P2 FMUL R17, R17, 16777216 ;  /* 0x4b8000001111a820 */ /* 0x000fe40000400000 */
[----:B------:R-:W-:-:S04]  /*0c30*/  @P1 FMUL R16, R16, 0.25 ;  /* 0x3e80000010101820 */ /* 0x000fc80000400000 */
[----:B------:R-:W2:Y:S01]  /*0c40*/  MUFU.RCP R17, R17 ;  /* 0x0000001100117308 */ /* 0x000ea20000001000 */
[----:B------:R-:W-:Y:S01]  /*0c50*/  @!P2 FMUL R16, R16, 16777216 ;  /* 0x4b8000001010a820 */ /* 0x000fe20000400000 */
[C---:B------:R-:W-:Y:S01]  /*0c60*/  FSETP.NEU.AND P2, PT, R0.reuse, RZ, PT ;  /* 0x000000ff0000720b */ /* 0x040fe20003f4d000 */
[----:B0-----:R-:W-:-:S04]  /*0c70*/  FADD R10, R0, R21 ;  /* 0x00000015000a7221 */ /* 0x001fc80000000000 */
[C---:B------:R-:W-:Y:S01]  /*0c80*/  FMUL R19, R10.reuse, 0.25 ;  /* 0x3e8000000a137820 */ /* 0x040fe20000400000 */
[----:B------:R-:W-:Y:S01]  /*0c90*/  FSETP.GEU.AND P3, PT, |R10|, 1.175494350822287508e-38, PT ;  /* 0x008000000a00780b */ /* 0x000fe20003f6e200 */
[----:B-1----:R-:W-:Y:S01]  /*0ca0*/  FADD R15, -R12, R11 ;  /* 0x0000000b0c0f7221 */ /* 0x002fe20000000100 */
[----:B------:R-:W-:Y:S01]  /*0cb0*/  FSETP.GT.AND P1, PT, |R10|, 8.50705917302346158658e+37, PT ;  /* 0x7e8000000a00780b */ /* 0x000fe20003f24200 */
[----:B------:R-:W0:Y:S01]  /*0cc0*/  SHFL.BFLY PT, R11, R10, 0x2, 0x1f ;  /* 0x0c401f000a0b7f89 */ /* 0x000e2200000e0000 */
[----:B--2---:R-:W-:Y:S01]  /*0cd0*/  FMUL R16, R17, R16 ;  /* 0x0000001011107220 */ /* 0x004fe20000400000 */
[----:B------:R-:W-:Y:S01]  /*0ce0*/  FMUL R18, R15, R15 ;  /* 0x0000000f0f127220 */ /* 0x000fe20000400000 */
[----:B------:R-:W-:-:S03]  /*0cf0*/  FSEL R19, R19, R10, P1 ;  /* 0x0000000a13137208 */ /* 0x000fc60000800000 */
[----:B------:R-:W-:Y:S01]  /*0d00*/  FSEL R16, R16, RZ, P2 ;  /* 0x000000ff10107208 */ /* 0x000fe20001000000 */
[----:B------:R-:W-:Y:S01]  /*0d10*/  FMUL R18, R9, R18 ;  /* 0x0000001209127220 */ /* 0x000fe20000400000 */
[----:B------:R-:W-:Y:S02]  /*0d20*/  FSETP.NEU.AND P2, PT, R10, RZ, PT ;  /* 0x000000ff0a00720b */ /* 0x000fe40003f4d000 */
[----:B------:R-:W-:Y:S01]  /*0d30*/  @!P3 FMUL R19, R19, 16777216 ;  /* 0x4b8000001313b820 */ /* 0x000fe20000400000 */
[----:B------:R-:W-:Y:S01]  /*0d40*/  FFMA R15, R15, R16, R12 ;  /* 0x000000100f0f7223 */ /* 0x000fe2000000000c */
[----:B------:R-:W-:Y:S01]  /*0d50*/  FFMA R13, R16, R18, R13 ;  /* 0x00000012100d7223 */ /* 0x000fe2000000000d */
[----:B------:R-:W-:Y:S01]  /*0d60*/  @P1 FMUL R21, R21, 0.25 ;  /* 0x3e80000015151820 */ /* 0x000fe20000400000 */
[----:B------:R-:W1:Y:S02]  /*0d70*/  MUFU.RCP R16, R19 ;  /* 0x0000001300107308 */ /* 0x000e640000001000 */
[----:B------:R-:W2:Y:S01]  /*0d80*/  SHFL.BFLY PT, R12, R15, 0x4, 0x1f ;  /* 0x0c801f000f0c7f89 */ /* 0x000ea200000e0000 */
[----:B------:R-:W-:-:S03]  /*0d90*/  @!P3 FMUL R21, R21, 16777216 ;  /* 0x4b8000001515b820 */ /* 0x000fc60000400000 */
[----:B------:R-:W3:Y:S01]  /*0da0*/  SHFL.BFLY PT, R14, R13, 0x4, 0x1f ;  /* 0x0c801f000d0e7f89 */ /* 0x000ee200000e0000 */
[----:B0-----:R-:W-:-:S04]  /*0db0*/  FADD R9, R10, R11 ;  /* 0x0000000b0a097221 */ /* 0x001fc80000000000 */
[C---:B------:R-:W-:Y:S01]  /*0dc0*/  FMUL R18, R9.reuse, 0.25 ;  /* 0x3e80000009127820 */ /* 0x040fe20000400000 */
[C---:B------:R-:W-:Y:S01]  /*0dd0*/  FSETP.GEU.AND P3, PT, |R9|.reuse, 1.175494350822287508e-38, PT ;  /* 0x008000000900780b */ /* 0x040fe20003f6e200 */
[----:B-1----:R-:W-:Y:S01]  /*0de0*/  FMUL R21, R16, R21 ;  /* 0x0000001510157220 */ /* 0x002fe20000400000 */
[----:B------:R-:W-:-:S04]  /*0df0*/  FSETP.GT.AND P1, PT, |R9|, 8.50705917302346158658e+37, PT ;  /* 0x7e8000000900780b */ /* 0x000fc80003f24200 */
[----:B------:R-:W-:Y:S02]  /*0e00*/  FSEL R21, R21, RZ, P2 ;  /* 0x000000ff15157208 */ /* 0x000fe40001000000 */
[----:B------:R-:W-:Y:S01]  /*0e10*/  FSEL R18, R18, R9, P1 ;  /* 0x0000000912127208 */ /* 0x000fe20000800000 */
[----:B--2---:R-:W-:Y:S02]  /*0e20*/  FADD R16, -R15, R12 ;  /* 0x0000000c0f107221 */ /* 0x004fe40000000100 */
[----:B------:R-:W0:Y:S02]  /*0e30*/  SHFL.BFLY PT, R12, R9, 0x1, 0x1f ;  /* 0x0c201f00090c7f89 */ /* 0x000e2400000e0000 */
[----:B------:R-:W-:Y:S01]  /*0e40*/  @!P3 FMUL R18, R18, 16777216 ;  /* 0x4b8000001212b820 */ /* 0x000fe20000400000 */
[C---:B------:R-:W-:Y:S01]  /*0e50*/  FMUL R17, R16.reuse, R16 ;  /* 0x0000001010117220 */ /* 0x040fe20000400000 */
[----:B------:R-:W-:Y:S01]  /*0e60*/  FFMA R15, R16, R21, R15 ;  /* 0x00000015100f7223 */ /* 0x000fe2000000000f */
[----:B---3--:R-:W-:Y:S01]  /*0e70*/  FADD R14, R13, R14 ;  /* 0x0000000e0d0e7221 */ /* 0x008fe20000000000 */
[----:B------:R-:W-:Y:S01]  /*0e80*/  @P1 FMUL R11, R11, 0.25 ;  /* 0x3e8000000b0b1820 */ /* 0x000fe20000400000 */
[----:B------:R-:W-:Y:S01]  /*0e90*/  FMUL R17, R0, R17 ;  /* 0x0000001100117220 */ /* 0x000fe20000400000 */
[----:B------:R-:W1:Y:S01]  /*0ea0*/  MUFU.RCP R18, R18 ;  /* 0x0000001200127308 */ /* 0x000e620000001000 */
[----:B------:R-:W2:Y:S01]  /*0eb0*/  SHFL.BFLY PT, R0, R15, 0x2, 0x1f ;  /* 0x0c401f000f007f89 */ /* 0x000ea200000e0000 */
[----:B------:R-:W-:Y:S01]  /*0ec0*/  @!P3 FMUL R11, R11, 16777216 ;  /* 0x4b8000000b0bb820 */ /* 0x000fe20000400000 */
[----:B------:R-:W-:Y:S01]  /*0ed0*/  FFMA R14, R21, R17, R14 ;  /* 0x00000011150e7223 */ /* 0x000fe2000000000e */
[----:B------:R-:W-:-:S04]  /*0ee0*/  FSETP.NEU.AND P1, PT, R9, RZ, PT ;  /* 0x000000ff0900720b */ /* 0x000fc80003f2d000 */
[----:B------:R-:W3:Y:S01]  /*0ef0*/  SHFL.BFLY PT, R17, R14, 0x2, 0x1f ;  /* 0x0c401f000e117f89 */ /* 0x000ee200000e0000 */
[----:B-1----:R-:W-:Y:S01]  /*0f00*/  FMUL R11, R18, R11 ;  /* 0x0000000b120b7220 */ /* 0x002fe20000400000 */
[----:B0-----:R-:W-:Y:S01]  /*0f10*/  FADD R13, R9, R12 ;  /* 0x0000000c090d7221 */ /* 0x001fe20000000000 */
[----:B------:R-:W-:-:S03]  /*0f20*/  MOV R18, 0x3a638e39 ;  /* 0x3a638e3900127802 */ /* 0x000fc60000000f00 */
[----:B------:R-:W-:Y:S01]  /*0f30*/  FSEL R11, R11, RZ, P1 ;  /* 0x000000ff0b0b7208 */ /* 0x000fe20000800000 */
[C---:B------:R-:W-:Y:S01]  /*0f40*/  FMUL R16, R13.reuse, 0.25 ;  /* 0x3e8000000d107820 */ /* 0x040fe20000400000 */
[----:B------:R-:W-:Y:S01]  /*0f50*/  FSETP.GEU.AND P2, PT, |R13|, 1.175494350822287508e-38, PT ;  /* 0x008000000d00780b */ /* 0x000fe20003f4e200 */
[----:B--2---:R-:W-:Y:S01]  /*0f60*/  FADD R0, -R15, R0 ;  /* 0x000000000f007221 */ /* 0x004fe20000000100 */
[----:B------:R-:W-:-:S03]  /*0f70*/  FSETP.GT.AND P1, PT, |R13|, 8.50705917302346158658e+37, PT ;  /* 0x7e8000000d00780b */ /* 0x000fc60003f24200 */
[C---:B------:R-:W-:Y:S01]  /*0f80*/  FMUL R19, R0.reuse, R0 ;  /* 0x0000000000137220 */ /* 0x040fe20000400000 */
[----:B------:R-:W-:Y:S01]  /*0f90*/  FFMA R0, R0, R11, R15 ;  /* 0x0000000b00007223 */ /* 0x000fe2000000000f */
[----:B------:R-:W-:Y:S01]  /*0fa0*/  FSEL R16, R16, R13, P1 ;  /* 0x0000000d10107208 */ /* 0x000fe20000800000 */
[----:B---3--:R-:W-:Y:S01]  /*0fb0*/  FADD R14, R14, R17 ;  /* 0x000000110e0e7221 */ /* 0x008fe20000000000 */
[----:B------:R-:W-:Y:S02]  /*0fc0*/  FMUL R19, R10, R19 ;  /* 0x000000130a137220 */ /* 0x000fe40000400000 */
[----:B------:R-:W0:Y:S02]  /*0fd0*/  SHFL.BFLY PT, R15, R0, 0x1, 0x1f ;  /* 0x0c201f00000f7f89 */ /* 0x000e2400000e0000 */
[----:B------:R-:W-:Y:S01]  /*0fe0*/  @!P2 FMUL R16, R16, 16777216 ;  /* 0x4b8000001010a820 */ /* 0x000fe20000400000 */
[----:B------:R-:W-:Y:S01]  /*0ff0*/  FFMA R14, R11, R19, R14 ;  /* 0x000000130b0e7223 */ /* 0x000fe2000000000e */
[----:B------:R-:W-:-:S02]  /*1000*/  @P1 FMUL R12, R12, 0.25 ;  /* 0x3e8000000c0c1820 */ /* 0x000fc40000400000 */
[----:B------:R-:W1:Y:S01]  /*1010*/  MUFU.RCP R17, R16 ;  /* 0x0000001000117308 */ /* 0x000e620000001000 */
[----:B------:R-:W-:Y:S01]  /*1020*/  LOP3.LUT P1, RZ, R8, 0xf, RZ, 0xc0, !PT ;  /* 0x0000000f08ff7812 */ /* 0x000fe2000782c0ff */
[----:B------:R-:W2:Y:S01]  /*1030*/  SHFL.BFLY PT, R11, R14, 0x1, 0x1f ;  /* 0x0c201f000e0b7f89 */ /* 0x000ea200000e0000 */
[----:B------:R-:W-:Y:S01]  /*1040*/  @!P2 FMUL R12, R12, 16777216 ;  /* 0x4b8000000c0ca820 */ /* 0x000fe20000400000 */
[----:B------:R-:W-:Y:S02]  /*1050*/  FSETP.NEU.AND P2, PT, R13, RZ, PT ;  /* 0x000000ff0d00720b */ /* 0x000fe40003f4d000 */
[----:B------:R-:W-:Y:S01]  /*1060*/  ISETP.LT.AND P1, PT, R8, 0x10, !P1 ;  /* 0x000000100800780c */ /* 0x000fe20004f21270 */
[----:B-1----:R-:W-:Y:S01]  /*1070*/  FMUL R17, R17, R12 ;  /* 0x0000000c11117220 */ /* 0x002fe20000400000 */
[----:B0-----:R-:W-:-:S11]  /*1080*/  FADD R15, -R0, R15 ;  /* 0x0000000f000f7221 */ /* 0x001fd60000000100 */
[----:B------:R0:W-:Y:S01]  /*1090*/  @P1 STS [R8.X4+0x80], R13 ;  /* 0x0000800d08001388 */ /* 0x0001e20000004800 */
[----:B------:R-:W-:Y:S01]  /*10a0*/  FSEL R17, R17, RZ, P2 ;  /* 0x000000ff11117208 */ /* 0x000fe20001000000 */
[----:B------:R-:W-:Y:S01]  /*10b0*/  FMUL R12, R15, R15 ;  /* 0x0000000f0f0c7220 */ /* 0x000fe20000400000 */
[----:B--2---:R-:W-:-:S03]  /*10c0*/  FADD R10, R14, R11 ;  /* 0x0000000b0e0a7221 */ /* 0x004fc60000000000 */
[----:B------:R-:W-:Y:S01]  /*10d0*/  FMUL R12, R9, R12 ;  /* 0x0000000c090c7220 */ /* 0x000fe20000400000 */
[----:B------:R-:W-:-:S03]  /*10e0*/  FFMA R15, R15, R17, R0 ;  /* 0x000000110f0f7223 */ /* 0x000fc60000000000 */
[----:B------:R-:W-:Y:S02]  /*10f0*/  FFMA R17, R17, R12, R10 ;  /* 0x0000000c11117223 */ /* 0x000fe4000000000a */
[----:B------:R1:W-:Y:S01]  /*1100*/  @P1 STS [R8.X4], R15 ;  /* 0x0000000f08001388 */ /* 0x0003e20000004800 */
[----:B0-----:R-:W-:-:S03]  /*1110*/  CS2R R12, SRZ ;  /* 0x00000000000c7805 */ /* 0x001fc6000001ff00 */
[----:B------:R0:W-:Y:S04]  /*1120*/  @P1 STS [R8.X4+0x40], R17 ;  /* 0x0000401108001388 */ /* 0x0001e80000004800 */
[----:B------:R-:W-:Y:S01]  /*1130*/  BAR.SYNC.DEFER_BLOCKING 0x0 ;  /* 0x0000000000007b1d */ /* 0x000fe20000010000 */
[----:B------:R-:W-:Y:S01]  /*1140*/  LOP3.LUT P1, RZ, R8, 0x1ff, RZ, 0xc0, !PT ;  /* 0x000001ff08ff7812 */ /* 0x000fe2000782c0ff */
[----:B-1----:R-:W-:-:S03]  /*1150*/  CS2R R14, SRZ ;  /* 0x00000000000e7805 */ /* 0x002fc6000001ff00 */
[C---:B------:R-:W-:Y:S01]  /*1160*/  ISETP.LT.AND P1, PT, R6.reuse, 0x200, !P1 ;  /* 0x000002000600780c */ /* 0x040fe20004f21270 */
[----:B0-----:R-:W-:Y:S01]  /*1170*/  IMAD.WIDE R16, R6, R23, c[0x0][0x160] ;  /* 0x0000580006107625 */ /* 0x001fe200078e0217 */
[----:B------:R-:W0:Y:S04]  /*1180*/  LDS R9, [0x40] ;  /* 0x00004000ff097984 */ /* 0x000e280000000800 */
[----:B------:R-:W1:Y:S01]  /*1190*/  LDS R0, [RZ] ;  /* 0x00000000ff007984 */ /* 0x000e620000000800 */
[----:B0-----:R-:W-:Y:S01]  /*11a0*/  FFMA R18, R9, R18, 9.9999999747524270788e-07 ;  /* 0x358637bd09127423 */ /* 0x001fe20000000012 */
[----:B------:R-:W-:-:S04]  /*11b0*/  SHF.R.S32.HI R9, RZ, 0x1f, R6 ;  /* 0x0000001fff097819 */ /* 0x000fc80000011406 */
[----:B------:R-:W-:Y:S01]  /*11c0*/  LEA.HI R10, R9, R6, RZ, 0x8 ;  /* 0x00000006090a7211 */ /* 0x000fe200078f40ff */
[----:B------:R-:W-:Y:S01]  /*11d0*/  IMAD.WIDE R8, R6, R23, c[0x0][0x188] ;  /* 0x0000620006087625 */ /* 0x000fe200078e0217 */
[----:B------:R-:W0:Y:S02]  /*11e0*/  MUFU.RSQ R18, R18 ;  /* 0x0000001200127308 */ /* 0x000e240000001400 */
[----:B------:R-:W-:Y:S02]  /*11f0*/  SHF.R.S32.HI R10, RZ, 0x8, R10 ;  /* 0x00000008ff0a7819 */ /* 0x000fe4000001140a */
[----:B-1----:R1:W-:Y:S03]  /*1200*/  @P1 STG.E [R8.64], R0 ;  /* 0x0000000008001986 */ /* 0x0023e6000c101904 */
[C---:B------:R-:W-:Y:S01]  /*1210*/  IMAD R19, R10.reuse, 0x480, R5 ;  /* 0x000004800a137824 */ /* 0x040fe200078e0205 */
[----:B------:R-:W-:Y:S03]  /*1220*/  BAR.SYNC.DEFER_BLOCKING 0x0 ;  /* 0x0000000000007b1d */ /* 0x000fe60000010000 */
[----:B------:R-:W-:-:S04]  /*1230*/  IMAD R21, R10, 0x480, R19 ;  /* 0x000004800a157824 */ /* 0x000fc800078e0213 */
[----:B------:R-:W-:Y:S01]  /*1240*/  IMAD.WIDE R20, R21, R4, c[0x0][0x178] ;  /* 0x00005e0015147625 */ /* 0x000fe200078e0204 */
[----:B-1----:R-:W-:Y:S01]  /*1250*/  CS2R R8, SRZ ;  /* 0x0000000000087805 */ /* 0x002fe2000001ff00 */
[----:B------:R-:W-:Y:S02]  /*1260*/  CS2R R10, SRZ ;  /* 0x00000000000a7805 */ /* 0x000fe4000001ff00 */
[C---:B------:R-:W-:Y:S01]  /*1270*/  IMAD.WIDE.U32 R22, R5.reuse, R23, c[0x0][0x180] ;  /* 0x0000600005167625 */ /* 0x040fe200078e0017 */
[----:B0-----:R0:W-:Y:S01]  /*1280*/  @P1 STG.E [R16.64], R18 ;  /* 0x0000001210001986 */ /* 0x0011e2000c101904 */
[----:B------:R-:W-:-:S03]  /*1290*/  ISETP.GE.U32.AND P1, PT, R5, 0x480, PT ;  /* 0x000004800500780c */ /* 0x000fc60003f26070 */
[----:B------:R1:W2:Y:S04]  /*12a0*/  @P0 LDG.E.EF.64 R12, [R2.64] ;  /* 0x00000004020c0981 */ /* 0x0002a8000c0e1b00 */
[----:B------:R3:W4:Y:S01]  /*12b0*/  @P0 LDG.E.EL.64 R14, [R20.64] ;  /* 0x00000004140e0981 */ /* 0x000722000c2e1b00 */
[----:B0-----:R-:W-:Y:S01]  /*12c0*/  CS2R R16, SRZ ;  /* 0x0000000000107805 */ /* 0x001fe2000001ff00 */
[----:B-1----:R-:W-:-:S04]  /*12d0*/  IMAD.WIDE R2, R19, R4, c[0x0][0x170] ;  /* 0x00005c0013027625 */ /* 0x002fc800078e0204 */
[----:B------:R0:W5:Y:S04]  /*12e0*/  @!P1 LDG.E.EL.128 R8, [R22.64] ;  /* 0x0000000416089981 */ /* 0x000168000c2e1d00 */
[----:B------:R1:W5:Y:S01]  /*12f0*/  @P0 LDG.E.EL.64 R16, [R2.64] ;  /* 0x0000000402100981 */ /* 0x000362000c2e1b00 */
[C---:B--2---:R-:W-:Y:S02]  /*1300*/  PRMT R6, R13.reuse, 0x7632, R6 ;  /* 0x000076320d067816 */ /* 0x044fe40000000006 */
[----:B---3--:R-:W-:Y:S02]  /*1310*/  SHF.L.U32 R21, R13, 0x10, RZ ;  /* 0x000000100d157819 */ /* 0x008fe400000006ff */
[----:B------:R-:W-:Y:S02]  /*1320*/  PRMT R5, R12, 0x7632, R5 ;  /* 0x000076320c057816 */ /* 0x000fe40000000005 */
[----:B------:R-:W-:Y:S01]  /*1330*/  SHF.L.U32 R13, R6, 0x10, RZ ;  /* 0x00000010060d7819 */ /* 0x000fe200000006ff */
[----:B------:R-:W-:Y:S01]  /*1340*/  FADD R21, -R0, R21 ;  /* 0x0000001500157221 */ /* 0x000fe20000000100 */
[----:B----4-:R-:W-:-:S02]  /*1350*/  PRMT R6, R14, 0x7632, R6 ;  /* 0x000076320e067816 */ /* 0x010fc40000000006 */
[----:B------:R-:W-:Y:S01]  /*1360*/  SHF.L.U32 R19, R12, 0x10, RZ ;  /* 0x000000100c137819 */ /* 0x000fe200000006ff */
[----:B0-----:R-:W-:Y:S01]  /*1370*/  FADD R23, -R0, R13 ;  /* 0x0000000d00177221 */ /* 0x001fe20000000100 */
[----:B------:R-:W-:Y:S01]  /*1380*/  SHF.L.U32 R5, R5, 0x10, RZ ;  /* 0x0000001005057819 */ /* 0x000fe200000006ff */
[----:B------:R-:W-:Y:S01]  /*1390*/  FMUL R12, R18, R21 ;  /* 0x00000015120c7220 */ /* 0x000fe20000400000 */
[----:B------:R-:W-:Y:S01]  /*13a0*/  SHF.L.U32 R6, R6, 0x10, RZ ;  /* 0x0000001006067819 */ /* 0x000fe200000006ff */
[C---:B------:R-:W-:Y:S01]  /*13b0*/  FADD R19, -R0.reuse, R19 ;  /* 0x0000001300137221 */ /* 0x040fe20000000100 */
[C---:B------:R-:W-:Y:S01]  /*13c0*/  SHF.L.U32 R13, R15.reuse, 0x10, RZ ;  /* 0x000000100f0d7819 */ /* 0x040fe200000006ff */
[----:B------:R-:W-:Y:S01]  /*13d0*/  FADD R5, -R0, R5 ;  /* 0x0000000500057221 */ /* 0x000fe20000000100 */
[----:B------:R-:W-:Y:S01]  /*13e0*/  PRMT R15, R15, 0x7632, R15 ;  /* 0x000076320f0f7816 */ /* 0x000fe2000000000f */
[----:B-----5:R-:W-:Y:S01]  /*13f0*/  FADD R9, R6, R9 ;  /* 0x0000000906097221 */ /* 0x020fe20000000000 */
[----:B-1----:R-:W-:Y:S01]  /*1400*/  SHF.L.U32 R3, R14, 0x10, RZ ;  /* 0x000000100e037819 */ /* 0x002fe200000006ff */
[----:B------:R-:W-:Y:S01]  /*1410*/  FMUL R19, R18, R19 ;  /* 0x0000001312137220 */ /* 0x000fe20000400000 */
[----:B------:R-:W-:Y:S01]  /*1420*/  PRMT R0, R16, 0x7632, R0 ;  /* 0x0000763210007816 */ /* 0x000fe20000000000 */
[C---:B------:R-:W-:Y:S01]  /*1430*/  FMUL R5, R18.reuse, R5 ;  /* 0x0000000512057220 */ /* 0x040fe20000400000 */
[----:B------:R-:W-:Y:S01]  /*1440*/  PRMT R2, R17, 0x7632, R2 ;  /* 0x0000763211027816 */ /* 0x000fe20000000002 */
[----:B------:R-:W-:Y:S01]  /*1450*/  FADD R3, R3, R8 ;  /* 0x0000000803037221 */ /* 0x000fe20000000000 */
[----:B------:R-:W-:Y:S01]  /*1460*/  SHF.L.U32 R6, R15, 0x10, RZ ;  /* 0x000000100f067819 */ /* 0x000fe200000006ff */
[----:B------:R-:W-:Y:S01]  /*1470*/  FMUL R23, R18, R23 ;  /* 0x0000001712177220 */ /* 0x000fe20000400000 */
[----:B------:R-:W-:Y:S01]  /*1480*/  SHF.L.U32 R16, R16, 0x10, RZ ;  /* 0x0000001010107819 */ /* 0x000fe200000006ff */
[----:B------:R-:W-:Y:S01]  /*1490*/  FADD R10, R13, R10 ;  /* 0x0000000a0d0a7221 */ /* 0x000fe20000000000 */
[----:B------:R-:W-:Y:S01]  /*14a0*/  SHF.L.U32 R0, R0, 0x10, RZ ;  /* 0x0000001000007819 */ /* 0x000fe200000006ff */
[----:B------:R-:W-:Y:S01]  /*14b0*/  FADD R11, R6, R11 ;  /* 0x0000000b060b7221 */ /* 0x000fe20000000000 */
[----:B------:R-:W-:Y:S01]  /*14c0*/  SHF.L.U32 R17, R17, 0x10, RZ ;  /* 0x0000001011117819 */ /* 0x000fe200000006ff */
[----:B------:R-:W-:Y:S01]  /*14d0*/  FFMA R3, R16, R19, R3 ;  /* 0x0000001310037223 */ /* 0x000fe20000000003 */
[----:B------:R-:W-:Y:S01]  /*14e0*/  SHF.L.U32 R2, R2, 0x10, RZ ;  /* 0x0000001002027819 */ /* 0x000fe200000006ff */
[----:B------:R-:W-:Y:S01]  /*14f0*/  FFMA R0, R0, R5, R9 ;  /* 0x0000000500007223 */ /* 0x000fe20000000009 */
[----:B------:R-:W-:Y:S01]  /*1500*/  IMAD.WIDE R4, R7, R4, c[0x0][0x190] ;  /* 0x0000640007047625 */ /* 0x000fe200078e0204 */
[----:B------:R-:W-:-:S02]  /*1510*/  FFMA R10, R17, R12, R10 ;  /* 0x0000000c110a7223 */ /* 0x000fc4000000000a */
[----:B------:R-:W-:Y:S01]  /*1520*/  FFMA R11, R2, R23, R11 ;  /* 0x00000017020b7223 */ /* 0x000fe2000000000b */
[----:B------:R-:W-:-:S04]  /*1530*/  F2FP.BF16.PACK_AB R2, R0, R3 ;  /* 0x000000030002723e */ /* 0x000fc800000010ff */
[----:B------:R-:W-:Y:S01]  /*1540*/  F2FP.BF16.PACK_AB R3, R11, R10 ;  /* 0x0000000a0b03723e */ /* 0x000fe200000010ff */
[----:B------:R-:W-:Y:S06]  /*1550*/  @!P0 EXIT ;  /* 0x000000000000894d */ /* 0x000fec0003800000 */
[----:B------:R-:W-:Y:S01]  /*1560*/  STG.E.64 [R4.64], R2 ;  /* 0x0000000204007986 */ /* 0x000fe2000c101b04 */
[----:B------:R-:W-:Y:S05]  /*1570*/  EXIT ;  /* 0x000000000000794d */ /* 0x000fea0003800000 */
.L_x_0:
[----:B------:R-:W-:-:S00]  /*1580*/  BRA `(.L_x_0) ;  /* 0xfffffff000007947 */ /* 0x000fc0000383ffff */
[----:B------:R-:W-:-:S00]  /*1590*/  NOP ;  /* 0x0000000000007918 */ /* 0x000fc00000000000 */
        /* <DEDUP_REMOVED lines=14> */
.L_x_1:


//--------------------- .nv.global.init           --------------------------
	.section	.nv.global.init,"aw",@progbits
.nv.global.init:
	.type		_$_str,@object
	.size		_$_str,(.L_0 - _$_str)
_$_str:
        /*0000*/ 	.byte	0x5f, 0x5f, 0x43, 0x55, 0x44, 0x41, 0x5f, 0x46, 0x54, 0x5a, 0x00
.L_0:


//--------------------- .nv.shared.triton_red_fused__to_copy_add_div_mul_native_layer_norm_2 --------------------------
	.section	.nv.shared.triton_red_fused__to_copy_add_div_mul_native_layer_norm_2,"aw",@nobits
	.sectionflags	@""
	.align	16
